//
// Generated by NVIDIA NVVM Compiler
//
// Compiler Build ID: CL-36424714
// Cuda compilation tools, release 13.0, V13.0.88
// Based on NVVM 20.0.0
//

.version 9.0
.target sm_100
.address_size 64

	// .globl	_Z13convolution1DPfS_S_ii

.visible .entry _Z13convolution1DPfS_S_ii(
	.param .u64 .ptr .align 1 _Z13convolution1DPfS_S_ii_param_0,
	.param .u64 .ptr .align 1 _Z13convolution1DPfS_S_ii_param_1,
	.param .u64 .ptr .align 1 _Z13convolution1DPfS_S_ii_param_2,
	.param .u32 _Z13convolution1DPfS_S_ii_param_3,
	.param .u32 _Z13convolution1DPfS_S_ii_param_4
)
{
	.reg .pred 	%p<56>;
	.reg .b32 	%r<41>;
	.reg .b32 	%f<96>;
	.reg .b64 	%rd<47>;

	ld.param.u64 	%rd7, [_Z13convolution1DPfS_S_ii_param_0];
	ld.param.u64 	%rd8, [_Z13convolution1DPfS_S_ii_param_1];
	ld.param.u64 	%rd6, [_Z13convolution1DPfS_S_ii_param_2];
	ld.param.u32 	%r28, [_Z13convolution1DPfS_S_ii_param_3];
	ld.param.u32 	%r29, [_Z13convolution1DPfS_S_ii_param_4];
	cvta.to.global.u64 	%rd1, %rd8;
	cvta.to.global.u64 	%rd2, %rd7;
	mov.u32 	%r30, %ctaid.x;
	mov.u32 	%r31, %ntid.x;
	mov.u32 	%r32, %tid.x;
	mad.lo.s32 	%r1, %r30, %r31, %r32;
	setp.ge.s32 	%p1, %r1, %r28;
	@%p1 bra 	$L__BB0_43;
	setp.lt.s32 	%p2, %r29, 1;
	mov.f32 	%f75, 0f00000000;
	@%p2 bra 	$L__BB0_42;
	shr.u32 	%r34, %r29, 1;
	sub.s32 	%r2, %r1, %r34;
	and.b32  	%r3, %r29, 7;
	setp.lt.u32 	%p3, %r29, 8;
	mov.f32 	%f75, 0f00000000;
	mov.b32 	%r39, 0;
	@%p3 bra 	$L__BB0_21;
	and.b32  	%r39, %r29, 2147483640;
	mov.f32 	%f75, 0f00000000;
	mov.b32 	%r37, 0;
$L__BB0_4:
	.pragma "nounroll";
	add.s32 	%r6, %r2, %r37;
	setp.lt.s32 	%p4, %r6, 0;
	setp.ge.s32 	%p5, %r6, %r28;
	mul.wide.u32 	%rd9, %r37, 4;
	add.s64 	%rd3, %rd1, %rd9;
	or.pred  	%p6, %p4, %p5;
	@%p6 bra 	$L__BB0_6;
	mul.wide.u32 	%rd10, %r6, 4;
	add.s64 	%rd11, %rd2, %rd10;
	ld.global.f32 	%f42, [%rd11];
	ld.global.f32 	%f43, [%rd3];
	fma.rn.f32 	%f75, %f42, %f43, %f75;
$L__BB0_6:
	add.s32 	%r7, %r6, 1;
	setp.lt.s32 	%p7, %r7, 0;
	setp.ge.s32 	%p8, %r7, %r28;
	or.pred  	%p9, %p7, %p8;
	@%p9 bra 	$L__BB0_8;
	mul.wide.u32 	%rd12, %r7, 4;
	add.s64 	%rd13, %rd2, %rd12;
	ld.global.f32 	%f44, [%rd13];
	ld.global.f32 	%f45, [%rd3+4];
	fma.rn.f32 	%f75, %f44, %f45, %f75;
$L__BB0_8:
	add.s32 	%r8, %r6, 2;
	setp.lt.s32 	%p10, %r8, 0;
	setp.ge.s32 	%p11, %r8, %r28;
	or.pred  	%p12, %p10, %p11;
	@%p12 bra 	$L__BB0_10;
	mul.wide.u32 	%rd14, %r8, 4;
	add.s64 	%rd15, %rd2, %rd14;
	ld.global.f32 	%f46, [%rd15];
	ld.global.f32 	%f47, [%rd3+8];
	fma.rn.f32 	%f75, %f46, %f47, %f75;
$L__BB0_10:
	add.s32 	%r9, %r6, 3;
	setp.lt.s32 	%p13, %r9, 0;
	setp.ge.s32 	%p14, %r9, %r28;
	or.pred  	%p15, %p13, %p14;
	@%p15 bra 	$L__BB0_12;
	mul.wide.u32 	%rd16, %r9, 4;
	add.s64 	%rd17, %rd2, %rd16;
	ld.global.f32 	%f48, [%rd17];
	ld.global.f32 	%f49, [%rd3+12];
	fma.rn.f32 	%f75, %f48, %f49, %f75;
$L__BB0_12:
	add.s32 	%r10, %r6, 4;
	setp.lt.s32 	%p16, %r10, 0;
	setp.ge.s32 	%p17, %r10, %r28;
	or.pred  	%p18, %p16, %p17;
	@%p18 bra 	$L__BB0_14;
	mul.wide.u32 	%rd18, %r10, 4;
	add.s64 	%rd19, %rd2, %rd18;
	ld.global.f32 	%f50, [%rd19];
	ld.global.f32 	%f51, [%rd3+16];
	fma.rn.f32 	%f75, %f50, %f51, %f75;
$L__BB0_14:
	add.s32 	%r11, %r6, 5;
	setp.lt.s32 	%p19, %r11, 0;
	setp.ge.s32 	%p20, %r11, %r28;
	or.pred  	%p21, %p19, %p20;
	@%p21 bra 	$L__BB0_16;
	mul.wide.u32 	%rd20, %r11, 4;
	add.s64 	%rd21, %rd2, %rd20;
	ld.global.f32 	%f52, [%rd21];
	ld.global.f32 	%f53, [%rd3+20];
	fma.rn.f32 	%f75, %f52, %f53, %f75;
$L__BB0_16:
	add.s32 	%r12, %r6, 6;
	setp.lt.s32 	%p22, %r12, 0;
	setp.ge.s32 	%p23, %r12, %r28;
	or.pred  	%p24, %p22, %p23;
	@%p24 bra 	$L__BB0_18;
	mul.wide.u32 	%rd22, %r12, 4;
	add.s64 	%rd23, %rd2, %rd22;
	ld.global.f32 	%f54, [%rd23];
	ld.global.f32 	%f55, [%rd3+24];
	fma.rn.f32 	%f75, %f54, %f55, %f75;
$L__BB0_18:
	add.s32 	%r13, %r6, 7;
	setp.lt.s32 	%p25, %r13, 0;
	setp.ge.s32 	%p26, %r13, %r28;
	or.pred  	%p27, %p25, %p26;
	@%p27 bra 	$L__BB0_20;
	mul.wide.u32 	%rd24, %r13, 4;
	add.s64 	%rd25, %rd2, %rd24;
	ld.global.f32 	%f56, [%rd25];
	ld.global.f32 	%f57, [%rd3+28];
	fma.rn.f32 	%f75, %f56, %f57, %f75;
$L__BB0_20:
	add.s32 	%r37, %r37, 8;
	setp.ne.s32 	%p28, %r37, %r39;
	@%p28 bra 	$L__BB0_4;
$L__BB0_21:
	setp.eq.s32 	%p29, %r3, 0;
	@%p29 bra 	$L__BB0_42;
	and.b32  	%r16, %r29, 3;
	setp.lt.u32 	%p30, %r3, 4;
	@%p30 bra 	$L__BB0_32;
	add.s32 	%r17, %r2, %r39;
	setp.lt.s32 	%p31, %r17, 0;
	setp.ge.s32 	%p32, %r17, %r28;
	mul.wide.u32 	%rd26, %r39, 4;
	add.s64 	%rd4, %rd1, %rd26;
	or.pred  	%p33, %p31, %p32;
	@%p33 bra 	$L__BB0_25;
	mul.wide.u32 	%rd27, %r17, 4;
	add.s64 	%rd28, %rd2, %rd27;
	ld.global.f32 	%f59, [%rd28];
	ld.global.f32 	%f60, [%rd4];
	fma.rn.f32 	%f75, %f59, %f60, %f75;
$L__BB0_25:
	add.s32 	%r18, %r17, 1;
	setp.lt.s32 	%p34, %r18, 0;
	setp.ge.s32 	%p35, %r18, %r28;
	or.pred  	%p36, %p34, %p35;
	@%p36 bra 	$L__BB0_27;
	mul.wide.u32 	%rd29, %r18, 4;
	add.s64 	%rd30, %rd2, %rd29;
	ld.global.f32 	%f61, [%rd30];
	ld.global.f32 	%f62, [%rd4+4];
	fma.rn.f32 	%f75, %f61, %f62, %f75;
$L__BB0_27:
	add.s32 	%r19, %r17, 2;
	setp.lt.s32 	%p37, %r19, 0;
	setp.ge.s32 	%p38, %r19, %r28;
	or.pred  	%p39, %p37, %p38;
	@%p39 bra 	$L__BB0_29;
	mul.wide.u32 	%rd31, %r19, 4;
	add.s64 	%rd32, %rd2, %rd31;
	ld.global.f32 	%f63, [%rd32];
	ld.global.f32 	%f64, [%rd4+8];
	fma.rn.f32 	%f75, %f63, %f64, %f75;
$L__BB0_29:
	add.s32 	%r20, %r17, 3;
	setp.lt.s32 	%p40, %r20, 0;
	setp.ge.s32 	%p41, %r20, %r28;
	or.pred  	%p42, %p40, %p41;
	@%p42 bra 	$L__BB0_31;
	mul.wide.u32 	%rd33, %r20, 4;
	add.s64 	%rd34, %rd2, %rd33;
	ld.global.f32 	%f65, [%rd34];
	ld.global.f32 	%f66, [%rd4+12];
	fma.rn.f32 	%f75, %f65, %f66, %f75;
$L__BB0_31:
	add.s32 	%r39, %r39, 4;
$L__BB0_32:
	setp.eq.s32 	%p43, %r16, 0;
	@%p43 bra 	$L__BB0_42;
	setp.eq.s32 	%p44, %r16, 1;
	@%p44 bra 	$L__BB0_39;
	add.s32 	%r23, %r2, %r39;
	setp.lt.s32 	%p45, %r23, 0;
	setp.ge.s32 	%p46, %r23, %r28;
	mul.wide.u32 	%rd35, %r39, 4;
	add.s64 	%rd5, %rd1, %rd35;
	or.pred  	%p47, %p45, %p46;
	@%p47 bra 	$L__BB0_36;
	mul.wide.u32 	%rd36, %r23, 4;
	add.s64 	%rd37, %rd2, %rd36;
	ld.global.f32 	%f68, [%rd37];
	ld.global.f32 	%f69, [%rd5];
	fma.rn.f32 	%f75, %f68, %f69, %f75;
$L__BB0_36:
	add.s32 	%r24, %r23, 1;
	setp.lt.s32 	%p48, %r24, 0;
	setp.ge.s32 	%p49, %r24, %r28;
	or.pred  	%p50, %p48, %p49;
	@%p50 bra 	$L__BB0_38;
	mul.wide.u32 	%rd38, %r24, 4;
	add.s64 	%rd39, %rd2, %rd38;
	ld.global.f32 	%f70, [%rd39];
	ld.global.f32 	%f71, [%rd5+4];
	fma.rn.f32 	%f75, %f70, %f71, %f75;
$L__BB0_38:
	add.s32 	%r39, %r39, 2;
$L__BB0_39:
	and.b32  	%r36, %r29, 1;
	setp.eq.b32 	%p51, %r36, 1;
	not.pred 	%p52, %p51;
	@%p52 bra 	$L__BB0_42;
	add.s32 	%r27, %r2, %r39;
	setp.lt.s32 	%p53, %r27, 0;
	setp.ge.s32 	%p54, %r27, %r28;
	or.pred  	%p55, %p53, %p54;
	@%p55 bra 	$L__BB0_42;
	mul.wide.u32 	%rd40, %r27, 4;
	add.s64 	%rd41, %rd2, %rd40;
	ld.global.f32 	%f72, [%rd41];
	mul.wide.u32 	%rd42, %r39, 4;
	add.s64 	%rd43, %rd1, %rd42;
	ld.global.f32 	%f73, [%rd43];
	fma.rn.f32 	%f75, %f72, %f73, %f75;
$L__BB0_42:
	cvta.to.global.u64 	%rd44, %rd6;
	mul.wide.s32 	%rd45, %r1, 4;
	add.s64 	%rd46, %rd44, %rd45;
	st.global.f32 	[%rd46], %f75;
$L__BB0_43:
	ret;

}


// ===== COMPILED SASS (sm_100) =====

	.target	sm_100

	.elftype	@"ET_EXEC"


//--------------------- .note.nv.tkinfo           --------------------------
	.section	.note.nv.tkinfo,"",@"SHT_NOTE"
	.sectionflags	@"SHF_NOTE_NV_TKINFO"
	.tkinfo
        /*0018*/ 	.word	0x00000002
        /*0030*/ 	.string	""
        /*0030*/ 	.string	"ptxas"
        /*0030*/ 	.string	"Cuda compilation tools, release 13.0, V13.0.88"
        /*0030*/ 	.string	"Build cuda_13.0.r13.0/compiler.36424714_0"
        /*0030*/ 	.string	"-arch sm_100 -m 64 "



//--------------------- .note.nv.cuinfo           --------------------------
	.section	.note.nv.cuinfo,"",@"SHT_NOTE"
	.sectionflags	@"SHF_NOTE_NV_CUINFO"
        /*0018*/ 	.short	0x0002
        /*001a*/ 	.short	0x0064
        /*001c*/ 	.short	0x0082
	.zero		2


//--------------------- .nv.info                  --------------------------
	.section	.nv.info,"",@"SHT_CUDA_INFO"
	.align	4


	//----- nvinfo : EIATTR_REGCOUNT
	.align		4
        /*0000*/ 	.byte	0x04, 0x2f
        /*0002*/ 	.short	(.L_1 - .L_0)
	.align		4
.L_0:
        /*0004*/ 	.word	index@(_Z13convolution1DPfS_S_ii)
        /*0008*/ 	.word	0x00000020


	//----- nvinfo : EIATTR_FRAME_SIZE
	.align		4
.L_1:
        /*000c*/ 	.byte	0x04, 0x11
        /*000e*/ 	.short	(.L_3 - .L_2)
	.align		4
.L_2:
        /*0010*/ 	.word	index@(_Z13convolution1DPfS_S_ii)
        /*0014*/ 	.word	0x00000000


	//----- nvinfo : EIATTR_MIN_STACK_SIZE
	.align		4
.L_3:
        /*0018*/ 	.byte	0x04, 0x12
        /*001a*/ 	.short	(.L_5 - .L_4)
	.align		4
.L_4:
        /*001c*/ 	.word	index@(_Z13convolution1DPfS_S_ii)
        /*0020*/ 	.word	0x00000000
.L_5:


//--------------------- .nv.compat                --------------------------
	.section	.nv.compat,"",@"SHT_CUDA_COMPAT_INFO"
	.align	4
        /*0000*/ 	.byte	0x02, 0x09, 0x00, 0x00, 0x02, 0x02, 0x01, 0x00, 0x02, 0x05, 0x05, 0x00, 0x03, 0x07, 0x01, 0x01
        /*0010*/ 	.byte	0x02, 0x03, 0x00, 0x00, 0x02, 0x06, 0x01, 0x00, 0x04, 0x0b, 0x08, 0x00, 0x09, 0x00, 0x00, 0x00
        /*0020*/ 	.byte	0x00, 0x00, 0x00, 0x00


//--------------------- .nv.info._Z13convolution1DPfS_S_ii --------------------------
	.section	.nv.info._Z13convolution1DPfS_S_ii,"",@"SHT_CUDA_INFO"
	.sectionflags	@""
	.align	4


	//----- nvinfo : EIATTR_CUDA_API_VERSION
	.align		4
        /*0000*/ 	.byte	0x04, 0x37
        /*0002*/ 	.short	(.L_7 - .L_6)
.L_6:
        /*0004*/ 	.word	0x00000082


	//----- nvinfo : EIATTR_KPARAM_INFO
	.align		4
.L_7:
        /*0008*/ 	.byte	0x04, 0x17
        /*000a*/ 	.short	(.L_9 - .L_8)
.L_8:
        /*000c*/ 	.word	0x00000000
        /*0010*/ 	.short	0x0004
        /*0012*/ 	.short	0x001c
        /*0014*/ 	.byte	0x00, 0xf0, 0x11, 0x00


	//----- nvinfo : EIATTR_KPARAM_INFO
	.align		4
.L_9:
        /*0018*/ 	.byte	0x04, 0x17
        /*001a*/ 	.short	(.L_11 - .L_10)
.L_10:
        /*001c*/ 	.word	0x00000000
        /*0020*/ 	.short	0x0003
        /*0022*/ 	.short	0x0018
        /*0024*/ 	.byte	0x00, 0xf0, 0x11, 0x00


	//----- nvinfo : EIATTR_KPARAM_INFO
	.align		4
.L_11:
        /*0028*/ 	.byte	0x04, 0x17
        /*002a*/ 	.short	(.L_13 - .L_12)
.L_12:
        /*002c*/ 	.word	0x00000000
        /*0030*/ 	.short	0x0002
        /*0032*/ 	.short	0x0010
        /*0034*/ 	.byte	0x00, 0xf5, 0x21, 0x00


	//----- nvinfo : EIATTR_KPARAM_INFO
	.align		4
.L_13:
        /*0038*/ 	.byte	0x04, 0x17
        /*003a*/ 	.short	(.L_15 - .L_14)
.L_14:
        /*003c*/ 	.word	0x00000000
        /*0040*/ 	.short	0x0001
        /*0042*/ 	.short	0x0008
        /*0044*/ 	.byte	0x00, 0xf5, 0x21, 0x00


	//----- nvinfo : EIATTR_KPARAM_INFO
	.align		4
.L_15:
        /*0048*/ 	.byte	0x04, 0x17
        /*004a*/ 	.short	(.L_17 - .L_16)
.L_16:
        /*004c*/ 	.word	0x00000000
        /*0050*/ 	.short	0x0000
        /*0052*/ 	.short	0x0000
        /*0054*/ 	.byte	0x00, 0xf5, 0x21, 0x00


	//----- nvinfo : EIATTR_SPARSE_MMA_MASK
	.align		4
.L_17:
        /*0058*/ 	.byte	0x03, 0x50
        /*005a*/ 	.short	0x0000


	//----- nvinfo : EIATTR_MAXREG_COUNT
	.align		4
        /*005c*/ 	.byte	0x03, 0x1b
        /*005e*/ 	.short	0x00ff


	//----- nvinfo : EIATTR_MERCURY_ISA_VERSION
	.align		4
        /*0060*/ 	.byte	0x03, 0x5f
        /*0062*/ 	.short	0x0101


	//----- nvinfo : EIATTR_VRC_CTA_INIT_COUNT
	.align		4
        /*0064*/ 	.byte	0x02, 0x4a
	.zero		1
	.zero		1


	//----- nvinfo : EIATTR_EXIT_INSTR_OFFSETS
	.align		4
        /*0068*/ 	.byte	0x04, 0x1c
        /*006a*/ 	.short	(.L_19 - .L_18)


	//   ....[0]....
.L_18:
        /*006c*/ 	.word	0x00000070


	//   ....[1]....
        /*0070*/ 	.word	0x00000b10


	//----- nvinfo : EIATTR_CRS_STACK_SIZE
	.align		4
.L_19:
        /*0074*/ 	.byte	0x04, 0x1e
        /*0076*/ 	.short	(.L_21 - .L_20)
.L_20:
        /*0078*/ 	.word	0x00000000


	//----- nvinfo : EIATTR_CBANK_PARAM_SIZE
	.align		4
.L_21:
        /*007c*/ 	.byte	0x03, 0x19
        /*007e*/ 	.short	0x0020


	//----- nvinfo : EIATTR_PARAM_CBANK
	.align		4
        /*0080*/ 	.byte	0x04, 0x0a
        /*0082*/ 	.short	(.L_23 - .L_22)
	.align		4
.L_22:
        /*0084*/ 	.word	index@(.nv.constant0._Z13convolution1DPfS_S_ii)
        /*0088*/ 	.short	0x0380
        /*008a*/ 	.short	0x0020


	//----- nvinfo : EIATTR_SW_WAR
	.align		4
.L_23:
        /*008c*/ 	.byte	0x04, 0x36
        /*008e*/ 	.short	(.L_25 - .L_24)
.L_24:
        /*0090*/ 	.word	0x00000008
.L_25:


//--------------------- .nv.callgraph             --------------------------
	.section	.nv.callgraph,"",@"SHT_CUDA_CALLGRAPH"
	.align	4
	.sectionentsize	8
	.align		4
        /*0000*/ 	.word	0x00000000
	.align		4
        /*0004*/ 	.word	0xffffffff
	.align		4
        /*0008*/ 	.word	0x00000000
	.align		4
        /*000c*/ 	.word	0xfffffffe
	.align		4
        /*0010*/ 	.word	0x00000000
	.align		4
        /*0014*/ 	.word	0xfffffffd
	.align		4
        /*0018*/ 	.word	0x00000000
	.align		4
        /*001c*/ 	.word	0xfffffffc


//--------------------- .text._Z13convolution1DPfS_S_ii --------------------------
	.section	.text._Z13convolution1DPfS_S_ii,"ax",@progbits
	.align	128
        .global         _Z13convolution1DPfS_S_ii
        .type           _Z13convolution1DPfS_S_ii,@function
        .size           _Z13convolution1DPfS_S_ii,(.L_x_7 - _Z13convolution1DPfS_S_ii)
        .other          _Z13convolution1DPfS_S_ii,@"STO_CUDA_ENTRY STV_DEFAULT"
_Z13convolution1DPfS_S_ii:
.text._Z13convolution1DPfS_S_ii:
[----:B------:R-:W-:Y:S01]  /*0000*/  LDC R1, c[0x0][0x37c] ;  /* 0x0000df00ff017b82 */ /* 0x000fe20000000800 */
[----:B------:R-:W0:Y:S07]  /*0010*/  S2R R3, SR_TID.X ;  /* 0x0000000000037919 */ /* 0x000e2e0000002100 */
[----:B------:R-:W0:Y:S01]  /*0020*/  S2UR UR4, SR_CTAID.X ;  /* 0x00000000000479c3 */ /* 0x000e220000002500 */
[----:B------:R-:W1:Y:S07]  /*0030*/  LDCU UR5, c[0x0][0x398] ;  /* 0x00007300ff0577ac */ /* 0x000e6e0008000800 */
[----:B------:R-:W0:Y:S02]  /*0040*/  LDC R2, c[0x0][0x360] ;  /* 0x0000d800ff027b82 */ /* 0x000e240000000800 */
[----:B0-----:R-:W-:-:S05]  /*0050*/  IMAD R2, R2, UR4, R3 ;  /* 0x0000000402027c24 */ /* 0x001fca000f8e0203 */
[----:B-1----:R-:W-:-:S13]  /*0060*/  ISETP.GE.AND P0, PT, R2, UR5, PT ;  /* 0x0000000502007c0c */ /* 0x002fda000bf06270 */
[----:B------:R-:W-:Y:S05]  /*0070*/  @P0 EXIT ;  /* 0x000000000000094d */ /* 0x000fea0003800000 */
[----:B------:R-:W0:Y:S01]  /*0080*/  LDCU UR4, c[0x0][0x39c] ;  /* 0x00007380ff0477ac */ /* 0x000e220008000800 */
[----:B------:R-:W-:Y:S01]  /*0090*/  HFMA2 R0, -RZ, RZ, 0, 0 ;  /* 0x00000000ff007431 */ /* 0x000fe200000001ff */
[----:B------:R-:W1:Y:S01]  /*00a0*/  LDCU.64 UR8, c[0x0][0x358] ;  /* 0x00006b00ff0877ac */ /* 0x000e620008000a00 */
[----:B0-----:R-:W-:-:S09]  /*00b0*/  UISETP.GE.AND UP0, UPT, UR4, 0x1, UPT ;  /* 0x000000010400788c */ /* 0x001fd2000bf06270 */
[----:B-1----:R-:W-:Y:S05]  /*00c0*/  BRA.U !UP0, `(.L_x_0) ;  /* 0x0000000908847547 */ /* 0x002fea000b800000 */
[----:B------:R-:W-:Y:S01]  /*00d0*/  UISETP.GE.U32.AND UP0, UPT, UR4, 0x8, UPT ;  /* 0x000000080400788c */ /* 0x000fe2000bf06070 */
[----:B------:R-:W-:Y:S01]  /*00e0*/  IMAD.MOV.U32 R0, RZ, RZ, RZ ;  /* 0x000000ffff007224 */ /* 0x000fe200078e00ff */
[----:B------:R-:W-:Y:S01]  /*00f0*/  USHF.R.U32.HI UR6, URZ, 0x1, UR4 ;  /* 0x00000001ff067899 */ /* 0x000fe20008011604 */
[----:B------:R-:W-:Y:S01]  /*0100*/  MOV R3, RZ ;  /* 0x000000ff00037202 */ /* 0x000fe20000000f00 */
[----:B------:R-:W-:-:S04]  /*0110*/  ULOP3.LUT UR7, UR4, 0x7, URZ, 0xc0, !UPT ;  /* 0x0000000704077892 */ /* 0x000fc8000f8ec0ff */
[----:B------:R-:W-:Y:S01]  /*0120*/  VIADD R4, R2, -UR6 ;  /* 0x8000000602047c36 */ /* 0x000fe20008000000 */
[----:B------:R-:W-:Y:S01]  /*0130*/  UISETP.NE.AND UP1, UPT, UR7, URZ, UPT ;  /* 0x000000ff0700728c */ /* 0x000fe2000bf25270 */
[----:B------:R-:W-:Y:S10]  /*0140*/  BRA.U !UP0, `(.L_x_1) ;  /* 0x0000000508287547 */ /* 0x000ff4000b800000 */
[----:B------:R-:W0:Y:S01]  /*0150*/  LDC.64 R8, c[0x0][0x388] ;  /* 0x0000e200ff087b82 */ /* 0x000e220000000a00 */
[----:B------:R-:W-:Y:S01]  /*0160*/  ULOP3.LUT UR4, UR4, 0x7ffffff8, URZ, 0xc0, !UPT ;  /* 0x7ffffff804047892 */ /* 0x000fe2000f8ec0ff */
[----:B------:R-:W-:Y:S01]  /*0170*/  MOV R0, RZ ;  /* 0x000000ff00007202 */ /* 0x000fe20000000f00 */
[----:B------:R-:W-:Y:S01]  /*0180*/  IMAD.MOV.U32 R5, RZ, RZ, RZ ;  /* 0x000000ffff057224 */ /* 0x000fe200078e00ff */
[----:B------:R-:W1:Y:S03]  /*0190*/  LDCU UR5, c[0x0][0x398] ;  /* 0x00007300ff0577ac */ /* 0x000e660008000800 */
[----:B------:R-:W-:-:S07]  /*01a0*/  MOV R3, UR4 ;  /* 0x0000000400037c02 */ /* 0x000fce0008000f00 */
.L_x_2:
[----:B------:R-:W-:Y:S02]  /*01b0*/  IMAD.IADD R27, R4, 0x1, R5 ;  /* 0x00000001041b7824 */ /* 0x000fe400078e0205 */
[----:B0-----:R-:W-:-:S03]  /*01c0*/  IMAD.WIDE.U32 R14, R5, 0x4, R8 ;  /* 0x00000004050e7825 */ /* 0x001fc600078e0008 */
[----:B-1----:R-:W-:-:S04]  /*01d0*/  ISETP.GE.AND P6, PT, R27, UR5, PT ;  /* 0x000000051b007c0c */ /* 0x002fc8000bfc6270 */
[----:B------:R-:W-:-:S13]  /*01e0*/  ISETP.LT.OR P6, PT, R27, RZ, P6 ;  /* 0x000000ff1b00720c */ /* 0x000fda00037c1670 */
[----:B------:R-:W0:Y:S01]  /*01f0*/  @!P6 LDC.64 R6, c[0x0][0x380] ;  /* 0x0000e000ff06eb82 */ /* 0x000e220000000a00 */
[----:B------:R-:W2:Y:S01]  /*0200*/  @!P6 LDG.E R10, desc[UR8][R14.64] ;  /* 0x000000080e0ae981 */ /* 0x000ea2000c1e1900 */
[----:B0-----:R-:W-:-:S05]  /*0210*/  @!P6 IMAD.WIDE.U32 R6, R27, 0x4, R6 ;  /* 0x000000041b06e825 */ /* 0x001fca00078e0006 */
[----:B------:R0:W2:Y:S01]  /*0220*/  @!P6 LDG.E R11, desc[UR8][R6.64] ;  /* 0x00000008060be981 */ /* 0x0000a2000c1e1900 */
[C---:B------:R-:W-:Y:S01]  /*0230*/  VIADD R17, R27.reuse, 0x2 ;  /* 0x000000021b117836 */ /* 0x040fe20000000000 */
[----:B------:R-:W-:-:S04]  /*0240*/  IADD3 R16, PT, PT, R27, 0x1, RZ ;  /* 0x000000011b107810 */ /* 0x000fc80007ffe0ff */
[C---:B------:R-:W-:Y:S02]  /*0250*/  ISETP.GE.AND P5, PT, R16.reuse, UR5, PT ;  /* 0x0000000510007c0c */ /* 0x040fe4000bfa6270 */
[C---:B------:R-:W-:Y:S02]  /*0260*/  ISETP.GE.AND P4, PT, R17.reuse, UR5, PT ;  /* 0x0000000511007c0c */ /* 0x040fe4000bf86270 */
[----:B------:R-:W-:Y:S02]  /*0270*/  ISETP.LT.OR P5, PT, R16, RZ, P5 ;  /* 0x000000ff1000720c */ /* 0x000fe40002fa1670 */
[----:B------:R-:W-:Y:S01]  /*0280*/  ISETP.LT.OR P4, PT, R17, RZ, P4 ;  /* 0x000000ff1100720c */ /* 0x000fe20002781670 */
[C---:B0-----:R-:W-:Y:S01]  /*0290*/  VIADD R6, R27.reuse, 0x4 ;  /* 0x000000041b067836 */ /* 0x041fe20000000000 */
[C---:B------:R-:W-:Y:S02]  /*02a0*/  IADD3 R23, PT, PT, R27.reuse, 0x3, RZ ;  /* 0x000000031b177810 */ /* 0x040fe40007ffe0ff */
[----:B------:R-:W-:-:S02]  /*02b0*/  IADD3 R7, PT, PT, R27, 0x5, RZ ;  /* 0x000000051b077810 */ /* 0x000fc40007ffe0ff */
[C---:B------:R-:W-:Y:S02]  /*02c0*/  ISETP.GE.AND P3, PT, R23.reuse, UR5, PT ;  /* 0x0000000517007c0c */ /* 0x040fe4000bf66270 */
[C---:B------:R-:W-:Y:S02]  /*02d0*/  ISETP.GE.AND P2, PT, R6.reuse, UR5, PT ;  /* 0x0000000506007c0c */ /* 0x040fe4000bf46270 */
[----:B------:R-:W-:Y:S01]  /*02e0*/  ISETP.LT.OR P3, PT, R23, RZ, P3 ;  /* 0x000000ff1700720c */ /* 0x000fe20001f61670 */
[----:B------:R-:W0:Y:S01]  /*02f0*/  @!P5 LDC.64 R28, c[0x0][0x380] ;  /* 0x0000e000ff1cdb82 */ /* 0x000e220000000a00 */
[----:B------:R-:W-:Y:S01]  /*0300*/  ISETP.GE.AND P1, PT, R7, UR5, PT ;  /* 0x0000000507007c0c */ /* 0x000fe2000bf26270 */
[----:B------:R-:W-:Y:S01]  /*0310*/  VIADD R25, R27, 0x6 ;  /* 0x000000061b197836 */ /* 0x000fe20000000000 */
[----:B------:R-:W-:Y:S01]  /*0320*/  ISETP.LT.OR P2, PT, R6, RZ, P2 ;  /* 0x000000ff0600720c */ /* 0x000fe20001741670 */
[----:B------:R-:W3:Y:S04]  /*0330*/  @!P5 LDG.E R24, desc[UR8][R14.64+0x4] ;  /* 0x000004080e18d981 */ /* 0x000ee8000c1e1900 */
[----:B------:R-:W1:Y:S01]  /*0340*/  @!P4 LDC.64 R20, c[0x0][0x380] ;  /* 0x0000e000ff14cb82 */ /* 0x000e620000000a00 */
[----:B------:R-:W-:-:S02]  /*0350*/  ISETP.LT.OR P1, PT, R7, RZ, P1 ;  /* 0x000000ff0700720c */ /* 0x000fc40000f21670 */
[----:B------:R-:W-:-:S04]  /*0360*/  ISETP.GE.AND P0, PT, R25, UR5, PT ;  /* 0x0000000519007c0c */ /* 0x000fc8000bf06270 */
[----:B------:R-:W-:Y:S01]  /*0370*/  ISETP.LT.OR P0, PT, R25, RZ, P0 ;  /* 0x000000ff1900720c */ /* 0x000fe20000701670 */
[----:B------:R-:W4:Y:S01]  /*0380*/  @!P3 LDC.64 R18, c[0x0][0x380] ;  /* 0x0000e000ff12bb82 */ /* 0x000f220000000a00 */
[----:B------:R-:W-:Y:S01]  /*0390*/  IADD3 R27, PT, PT, R27, 0x7, RZ ;  /* 0x000000071b1b7810 */ /* 0x000fe20007ffe0ff */
[----:B------:R-:W5:Y:S06]  /*03a0*/  @!P2 LDG.E R26, desc[UR8][R14.64+0x10] ;  /* 0x000010080e1aa981 */ /* 0x000f6c000c1e1900 */
[----:B------:R-:W4:Y:S01]  /*03b0*/  @!P2 LDC.64 R12, c[0x0][0x380] ;  /* 0x0000e000ff0cab82 */ /* 0x000f220000000a00 */
[----:B0-----:R-:W-:-:S06]  /*03c0*/  @!P5 IMAD.WIDE.U32 R28, R16, 0x4, R28 ;  /* 0x00000004101cd825 */ /* 0x001fcc00078e001c */
[----:B------:R-:W3:Y:S01]  /*03d0*/  @!P5 LDG.E R29, desc[UR8][R28.64] ;  /* 0x000000081c1dd981 */ /* 0x000ee2000c1e1900 */
[----:B-1----:R-:W-:Y:S02]  /*03e0*/  @!P4 IMAD.WIDE.U32 R20, R17, 0x4, R20 ;  /* 0x000000041114c825 */ /* 0x002fe400078e0014 */
[----:B------:R-:W0:Y:S04]  /*03f0*/  @!P0 LDC.64 R16, c[0x0][0x380] ;  /* 0x0000e000ff108b82 */ /* 0x000e280000000a00 */
[----:B------:R-:W5:Y:S01]  /*0400*/  @!P4 LDG.E R21, desc[UR8][R20.64] ;  /* 0x000000081415c981 */ /* 0x000f62000c1e1900 */
[----:B----4-:R-:W-:-:S06]  /*0410*/  @!P3 IMAD.WIDE.U32 R18, R23, 0x4, R18 ;  /* 0x000000041712b825 */ /* 0x010fcc00078e0012 */
[----:B------:R-:W4:Y:S01]  /*0420*/  @!P3 LDG.E R19, desc[UR8][R18.64] ;  /* 0x000000081213b981 */ /* 0x000f22000c1e1900 */
[----:B------:R-:W-:-:S03]  /*0430*/  @!P2 IMAD.WIDE.U32 R12, R6, 0x4, R12 ;  /* 0x00000004060ca825 */ /* 0x000fc600078e000c */
[----:B------:R-:W5:Y:S04]  /*0440*/  @!P4 LDG.E R6, desc[UR8][R14.64+0x8] ;  /* 0x000008080e06c981 */ /* 0x000f68000c1e1900 */
[----:B------:R-:W4:Y:S01]  /*0450*/  @!P2 LDG.E R13, desc[UR8][R12.64] ;  /* 0x000000080c0da981 */ /* 0x000f22000c1e1900 */
[----:B0-----:R-:W-:-:S03]  /*0460*/  @!P0 IMAD.WIDE.U32 R16, R25, 0x4, R16 ;  /* 0x0000000419108825 */ /* 0x001fc600078e0010 */
[----:B------:R-:W4:Y:S04]  /*0470*/  @!P0 LDG.E R18, desc[UR8][R14.64+0x18] ;  /* 0x000018080e128981 */ /* 0x000f28000c1e1900 */
[----:B------:R-:W4:Y:S04]  /*0480*/  @!P1 LDG.E R25, desc[UR8][R14.64+0x14] ;  /* 0x000014080e199981 */ /* 0x000f28000c1e1900 */
[----:B------:R-:W4:Y:S01]  /*0490*/  @!P0 LDG.E R17, desc[UR8][R16.64] ;  /* 0x0000000810118981 */ /* 0x000f22000c1e1900 */
[----:B--2---:R-:W-:Y:S02]  /*04a0*/  @!P6 FFMA R0, R11, R10, R0 ;  /* 0x0000000a0b00e223 */ /* 0x004fe40000000000 */
[----:B------:R-:W0:Y:S01]  /*04b0*/  @!P1 LDC.64 R10, c[0x0][0x380] ;  /* 0x0000e000ff0a9b82 */ /* 0x000e220000000a00 */
[----:B------:R-:W-:-:S04]  /*04c0*/  ISETP.GE.AND P6, PT, R27, UR5, PT ;  /* 0x000000051b007c0c */ /* 0x000fc8000bfc6270 */
[----:B------:R-:W-:-:S13]  /*04d0*/  ISETP.LT.OR P6, PT, R27, RZ, P6 ;  /* 0x000000ff1b00720c */ /* 0x000fda00037c1670 */
[----:B------:R-:W1:Y:S01]  /*04e0*/  @!P6 LDC.64 R22, c[0x0][0x380] ;  /* 0x0000e000ff16eb82 */ /* 0x000e620000000a00 */
[----:B------:R-:W2:Y:S01]  /*04f0*/  @!P6 LDG.E R20, desc[UR8][R14.64+0x1c] ;  /* 0x00001c080e14e981 */ /* 0x000ea2000c1e1900 */
[----:B0-----:R-:W-:-:S03]  /*0500*/  @!P1 IMAD.WIDE.U32 R10, R7, 0x4, R10 ;  /* 0x00000004070a9825 */ /* 0x001fc600078e000a */
[----:B------:R-:W4:Y:S04]  /*0510*/  @!P3 LDG.E R7, desc[UR8][R14.64+0xc] ;  /* 0x00000c080e07b981 */ /* 0x000f28000c1e1900 */
[----:B------:R-:W2:Y:S01]  /*0520*/  @!P1 LDG.E R11, desc[UR8][R10.64] ;  /* 0x000000080a0b9981 */ /* 0x000ea2000c1e1900 */
[----:B-1----:R-:W-:-:S06]  /*0530*/  @!P6 IMAD.WIDE.U32 R22, R27, 0x4, R22 ;  /* 0x000000041b16e825 */ /* 0x002fcc00078e0016 */
[----:B------:R-:W2:Y:S01]  /*0540*/  @!P6 LDG.E R23, desc[UR8][R22.64] ;  /* 0x000000081617e981 */ /* 0x000ea2000c1e1900 */
[----:B---3--:R-:W-:Y:S01]  /*0550*/  @!P5 FFMA R0, R29, R24, R0 ;  /* 0x000000181d00d223 */ /* 0x008fe20000000000 */
[----:B------:R-:W-:-:S03]  /*0560*/  IADD3 R5, PT, PT, R5, 0x8, RZ ;  /* 0x0000000805057810 */ /* 0x000fc60007ffe0ff */
[----:B-----5:R-:W-:-:S04]  /*0570*/  @!P4 FFMA R0, R21, R6, R0 ;  /* 0x000000061500c223 */ /* 0x020fc80000000000 */
[----:B----4-:R-:W-:-:S04]  /*0580*/  @!P3 FFMA R0, R19, R7, R0 ;  /* 0x000000071300b223 */ /* 0x010fc80000000000 */
[----:B------:R-:W-:-:S04]  /*0590*/  @!P2 FFMA R0, R13, R26, R0 ;  /* 0x0000001a0d00a223 */ /* 0x000fc80000000000 */
[----:B--2---:R-:W-:Y:S01]  /*05a0*/  @!P1 FFMA R0, R11, R25, R0 ;  /* 0x000000190b009223 */ /* 0x004fe20000000000 */
[----:B------:R-:W-:-:S03]  /*05b0*/  ISETP.NE.AND P1, PT, R5, R3, PT ;  /* 0x000000030500720c */ /* 0x000fc60003f25270 */
[----:B------:R-:W-:-:S04]  /*05c0*/  @!P0 FFMA R0, R17, R18, R0 ;  /* 0x0000001211008223 */ /* 0x000fc80000000000 */
[----:B------:R-:W-:-:S06]  /*05d0*/  @!P6 FFMA R0, R23, R20, R0 ;  /* 0x000000141700e223 */ /* 0x000fcc0000000000 */
[----:B------:R-:W-:Y:S05]  /*05e0*/  @P1 BRA `(.L_x_2) ;  /* 0xfffffff800f01947 */ /* 0x000fea000383ffff */
.L_x_1:
[----:B------:R-:W-:Y:S05]  /*05f0*/  BRA.U !UP1, `(.L_x_0) ;  /* 0x0000000509387547 */ /* 0x000fea000b800000 */
[----:B------:R-:W0:Y:S01]  /*0600*/  LDCU UR4, c[0x0][0x39c] ;  /* 0x00007380ff0477ac */ /* 0x000e220008000800 */
[----:B------:R-:W-:Y:S02]  /*0610*/  UISETP.GE.U32.AND UP0, UPT, UR7, 0x4, UPT ;  /* 0x000000040700788c */ /* 0x000fe4000bf06070 */
[----:B0-----:R-:W-:-:S04]  /*0620*/  ULOP3.LUT UR6, UR4, 0x3, URZ, 0xc0, !UPT ;  /* 0x0000000304067892 */ /* 0x001fc8000f8ec0ff */
[----:B------:R-:W-:-:S03]  /*0630*/  UISETP.NE.AND UP1, UPT, UR6, URZ, UPT ;  /* 0x000000ff0600728c */ /* 0x000fc6000bf25270 */
[----:B------:R-:W-:Y:S08]  /*0640*/  BRA.U !UP0, `(.L_x_3) ;  /* 0x00000001088c7547 */ /* 0x000ff0000b800000 */
[----:B------:R-:W-:Y:S01]  /*0650*/  IMAD.IADD R17, R4, 0x1, R3 ;  /* 0x0000000104117824 */ /* 0x000fe200078e0203 */
[----:B------:R-:W0:Y:S03]  /*0660*/  LDC.64 R8, c[0x0][0x388] ;  /* 0x0000e200ff087b82 */ /* 0x000e260000000a00 */
[C---:B------:R-:W-:Y:S01]  /*0670*/  VIADD R5, R17.reuse, 0x3 ;  /* 0x0000000311057836 */ /* 0x040fe20000000000 */
[C---:B------:R-:W-:Y:S02]  /*0680*/  ISETP.GE.AND P0, PT, R17.reuse, UR5, PT ;  /* 0x0000000511007c0c */ /* 0x040fe4000bf06270 */
[C---:B------:R-:W-:Y:S02]  /*0690*/  IADD3 R19, PT, PT, R17.reuse, 0x1, RZ ;  /* 0x0000000111137810 */ /* 0x040fe40007ffe0ff */
[C---:B------:R-:W-:Y:S02]  /*06a0*/  IADD3 R21, PT, PT, R17.reuse, 0x2, RZ ;  /* 0x0000000211157810 */ /* 0x040fe40007ffe0ff */
[----:B------:R-:W-:-:S02]  /*06b0*/  ISETP.LT.OR P0, PT, R17, RZ, P0 ;  /* 0x000000ff1100720c */ /* 0x000fc40000701670 */
[----:B------:R-:W-:Y:S02]  /*06c0*/  ISETP.GE.AND P1, PT, R19, UR5, PT ;  /* 0x0000000513007c0c */ /* 0x000fe4000bf26270 */
[----:B------:R-:W-:Y:S02]  /*06d0*/  ISETP.GE.AND P2, PT, R21, UR5, PT ;  /* 0x0000000515007c0c */ /* 0x000fe4000bf46270 */
[----:B------:R-:W-:Y:S02]  /*06e0*/  ISETP.LT.OR P1, PT, R19, RZ, P1 ;  /* 0x000000ff1300720c */ /* 0x000fe40000f21670 */
[----:B------:R-:W-:Y:S02]  /*06f0*/  ISETP.LT.OR P2, PT, R21, RZ, P2 ;  /* 0x000000ff1500720c */ /* 0x000fe40001741670 */
[----:B------:R-:W-:-:S03]  /*0700*/  ISETP.GE.AND P3, PT, R5, UR5, PT ;  /* 0x0000000505007c0c */ /* 0x000fc6000bf66270 */
[----:B------:R-:W1:Y:S01]  /*0710*/  @!P0 LDC.64 R14, c[0x0][0x380] ;  /* 0x0000e000ff0e8b82 */ /* 0x000e620000000a00 */
[----:B------:R-:W-:Y:S01]  /*0720*/  ISETP.LT.OR P3, PT, R5, RZ, P3 ;  /* 0x000000ff0500720c */ /* 0x000fe20001f61670 */
[----:B0-----:R-:W-:-:S05]  /*0730*/  IMAD.WIDE.U32 R8, R3, 0x4, R8 ;  /* 0x0000000403087825 */ /* 0x001fca00078e0008 */
[----:B------:R-:W2:Y:S01]  /*0740*/  @!P0 LDG.E R16, desc[UR8][R8.64] ;  /* 0x0000000808108981 */ /* 0x000ea2000c1e1900 */
[----:B------:R-:W0:Y:S06]  /*0750*/  @!P1 LDC.64 R12, c[0x0][0x380] ;  /* 0x0000e000ff0c9b82 */ /* 0x000e2c0000000a00 */
[----:B------:R-:W3:Y:S02]  /*0760*/  @!P3 LDG.E R18, desc[UR8][R8.64+0xc] ;  /* 0x00000c080812b981 */ /* 0x000ee4000c1e1900 */
[----:B------:R-:W4:Y:S08]  /*0770*/  @!P2 LDC.64 R10, c[0x0][0x380] ;  /* 0x0000e000ff0aab82 */ /* 0x000f300000000a00 */
[----:B------:R-:W5:Y:S01]  /*0780*/  @!P3 LDC.64 R6, c[0x0][0x380] ;  /* 0x0000e000ff06bb82 */ /* 0x000f620000000a00 */
[----:B-1----:R-:W-:-:S02]  /*0790*/  @!P0 IMAD.WIDE.U32 R14, R17, 0x4, R14 ;  /* 0x00000004110e8825 */ /* 0x002fc400078e000e */
[----:B------:R-:W3:Y:S04]  /*07a0*/  @!P1 LDG.E R17, desc[UR8][R8.64+0x4] ;  /* 0x0000040808119981 */ /* 0x000ee8000c1e1900 */
[----:B------:R-:W2:Y:S01]  /*07b0*/  @!P0 LDG.E R15, desc[UR8][R14.64] ;  /* 0x000000080e0f8981 */ /* 0x000ea2000c1e1900 */
[----:B0-----:R-:W-:-:S06]  /*07c0*/  @!P1 IMAD.WIDE.U32 R12, R19, 0x4, R12 ;  /* 0x00000004130c9825 */ /* 0x001fcc00078e000c */
[----:B------:R-:W3:Y:S01]  /*07d0*/  @!P1 LDG.E R13, desc[UR8][R12.64] ;  /* 0x000000080c0d9981 */ /* 0x000ee2000c1e1900 */
[----:B----4-:R-:W-:-:S06]  /*07e0*/  @!P2 IMAD.WIDE.U32 R10, R21, 0x4, R10 ;  /* 0x00000004150aa825 */ /* 0x010fcc00078e000a */
[----:B------:R-:W4:Y:S01]  /*07f0*/  @!P2 LDG.E R11, desc[UR8][R10.64] ;  /* 0x000000080a0ba981 */ /* 0x000f22000c1e1900 */
[----:B-----5:R-:W-:-:S03]  /*0800*/  @!P3 IMAD.WIDE.U32 R6, R5, 0x4, R6 ;  /* 0x000000040506b825 */ /* 0x020fc600078e0006 */
[----:B------:R-:W4:Y:S04]  /*0810*/  @!P2 LDG.E R5, desc[UR8][R8.64+0x8] ;  /* 0x000008080805a981 */ /* 0x000f28000c1e1900 */
[----:B------:R-:W5:Y:S01]  /*0820*/  @!P3 LDG.E R7, desc[UR8][R6.64] ;  /* 0x000000080607b981 */ /* 0x000f62000c1e1900 */
[----:B------:R-:W-:Y:S01]  /*0830*/  IADD3 R3, PT, PT, R3, 0x4, RZ ;  /* 0x0000000403037810 */ /* 0x000fe20007ffe0ff */
[----:B--2---:R-:W-:-:S04]  /*0840*/  @!P0 FFMA R0, R15, R16, R0 ;  /* 0x000000100f008223 */ /* 0x004fc80000000000 */
[----:B---3--:R-:W-:-:S04]  /*0850*/  @!P1 FFMA R0, R13, R17, R0 ;  /* 0x000000110d009223 */ /* 0x008fc80000000000 */
[----:B----4-:R-:W-:-:S04]  /*0860*/  @!P2 FFMA R0, R11, R5, R0 ;  /* 0x000000050b00a223 */ /* 0x010fc80000000000 */
[----:B-----5:R-:W-:-:S07]  /*0870*/  @!P3 FFMA R0, R7, R18, R0 ;  /* 0x000000120700b223 */ /* 0x020fce0000000000 */
.L_x_3:
[----:B------:R-:W-:Y:S05]  /*0880*/  BRA.U !UP1, `(.L_x_0) ;  /* 0x0000000109947547 */ /* 0x000fea000b800000 */
[----:B------:R-:W-:Y:S02]  /*0890*/  UISETP.NE.AND UP0, UPT, UR6, 0x1, UPT ;  /* 0x000000010600788c */ /* 0x000fe4000bf05270 */
[----:B------:R-:W-:-:S04]  /*08a0*/  ULOP3.LUT UR4, UR4, 0x1, URZ, 0xc0, !UPT ;  /* 0x0000000104047892 */ /* 0x000fc8000f8ec0ff */
[----:B------:R-:W-:-:S03]  /*08b0*/  UISETP.NE.U32.AND UP1, UPT, UR4, 0x1, UPT ;  /* 0x000000010400788c */ /* 0x000fc6000bf25070 */
[----:B------:R-:W-:Y:S08]  /*08c0*/  BRA.U !UP0, `(.L_x_4) ;  /* 0x00000001084c7547 */ /* 0x000ff0000b800000 */
[----:B------:R-:W-:Y:S01]  /*08d0*/  IADD3 R5, PT, PT, R4, R3, RZ ;  /* 0x0000000304057210 */ /* 0x000fe20007ffe0ff */
[----:B------:R-:W0:Y:S03]  /*08e0*/  LDC.64 R6, c[0x0][0x388] ;  /* 0x0000e200ff067b82 */ /* 0x000e260000000a00 */
[C---:B------:R-:W-:Y:S01]  /*08f0*/  ISETP.GE.AND P0, PT, R5.reuse, UR5, PT ;  /* 0x0000000505007c0c */ /* 0x040fe2000bf06270 */
[----:B------:R-:W-:-:S03]  /*0900*/  VIADD R15, R5, 0x1 ;  /* 0x00000001050f7836 */ /* 0x000fc60000000000 */
[----:B------:R-:W-:Y:S02]  /*0910*/  ISETP.LT.OR P0, PT, R5, RZ, P0 ;  /* 0x000000ff0500720c */ /* 0x000fe40000701670 */
[----:B------:R-:W-:-:S04]  /*0920*/  ISETP.GE.AND P1, PT, R15, UR5, PT ;  /* 0x000000050f007c0c */ /* 0x000fc8000bf26270 */
[----:B------:R-:W-:-:S07]  /*0930*/  ISETP.LT.OR P1, PT, R15, RZ, P1 ;  /* 0x000000ff0f00720c */ /* 0x000fce0000f21670 */
[----:B------:R-:W1:Y:S01]  /*0940*/  @!P0 LDC.64 R8, c[0x0][0x380] ;  /* 0x0000e000ff088b82 */ /* 0x000e620000000a00 */
[----:B0-----:R-:W-:-:S07]  /*0950*/  IMAD.WIDE.U32 R10, R3, 0x4, R6 ;  /* 0x00000004030a7825 */ /* 0x001fce00078e0006 */
[----:B------:R-:W0:Y:S01]  /*0960*/  @!P1 LDC.64 R12, c[0x0][0x380] ;  /* 0x0000e000ff0c9b82 */ /* 0x000e220000000a00 */
[----:B-1----:R-:W-:Y:S02]  /*0970*/  @!P0 IMAD.WIDE.U32 R6, R5, 0x4, R8 ;  /* 0x0000000405068825 */ /* 0x002fe400078e0008 */
[----:B------:R-:W2:Y:S04]  /*0980*/  @!P0 LDG.E R5, desc[UR8][R10.64] ;  /* 0x000000080a058981 */ /* 0x000ea8000c1e1900 */
[----:B------:R-:W2:Y:S01]  /*0990*/  @!P0 LDG.E R7, desc[UR8][R6.64] ;  /* 0x0000000806078981 */ /* 0x000ea2000c1e1900 */
[----:B0-----:R-:W-:-:S03]  /*09a0*/  @!P1 IMAD.WIDE.U32 R8, R15, 0x4, R12 ;  /* 0x000000040f089825 */ /* 0x001fc600078e000c */
[----:B------:R-:W3:Y:S04]  /*09b0*/  @!P1 LDG.E R12, desc[UR8][R10.64+0x4] ;  /* 0x000004080a0c9981 */ /* 0x000ee8000c1e1900 */
[----:B------:R-:W3:Y:S01]  /*09c0*/  @!P1 LDG.E R9, desc[UR8][R8.64] ;  /* 0x0000000808099981 */ /* 0x000ee2000c1e1900 */
[----:B------:R-:W-:Y:S01]  /*09d0*/  IADD3 R3, PT, PT, R3, 0x2, RZ ;  /* 0x0000000203037810 */ /* 0x000fe20007ffe0ff */
[----:B--2---:R-:W-:-:S04]  /*09e0*/  @!P0 FFMA R0, R7, R5, R0 ;  /* 0x0000000507008223 */ /* 0x004fc80000000000 */
[----:B---3--:R-:W-:-:S07]  /*09f0*/  @!P1 FFMA R0, R9, R12, R0 ;  /* 0x0000000c09009223 */ /* 0x008fce0000000000 */
.L_x_4:
[----:B------:R-:W-:Y:S05]  /*0a00*/  BRA.U UP1, `(.L_x_0) ;  /* 0x0000000101347547 */ /* 0x000fea000b800000 */
[----:B------:R-:W-:Y:S01]  /*0a10*/  IADD3 R9, PT, PT, R4, R3, RZ ;  /* 0x0000000304097210 */ /* 0x000fe20007ffe0ff */
[----:B------:R-:W-:Y:S03]  /*0a20*/  BSSY.RECONVERGENT B0, `(.L_x_0) ;  /* 0x000000b000007945 */ /* 0x000fe60003800200 */
[----:B------:R-:W-:-:S04]  /*0a30*/  ISETP.GE.AND P0, PT, R9, UR5, PT ;  /* 0x0000000509007c0c */ /* 0x000fc8000bf06270 */
[----:B------:R-:W-:-:S13]  /*0a40*/  ISETP.LT.OR P0, PT, R9, RZ, P0 ;  /* 0x000000ff0900720c */ /* 0x000fda0000701670 */
[----:B------:R-:W-:Y:S05]  /*0a50*/  @P0 BRA `(.L_x_5) ;  /* 0x00000000001c0947 */ /* 0x000fea0003800000 */
[----:B------:R-:W0:Y:S08]  /*0a60*/  LDC.64 R4, c[0x0][0x380] ;  /* 0x0000e000ff047b82 */ /* 0x000e300000000a00 */
[----:B------:R-:W1:Y:S01]  /*0a70*/  LDC.64 R6, c[0x0][0x388] ;  /* 0x0000e200ff067b82 */ /* 0x000e620000000a00 */
[----:B0-----:R-:W-:-:S06]  /*0a80*/  IMAD.WIDE.U32 R4, R9, 0x4, R4 ;  /* 0x0000000409047825 */ /* 0x001fcc00078e0004 */
[----:B------:R-:W2:Y:S01]  /*0a90*/  LDG.E R5, desc[UR8][R4.64] ;  /* 0x0000000804057981 */ /* 0x000ea2000c1e1900 */
[----:B-1----:R-:W-:-:S06]  /*0aa0*/  IMAD.WIDE.U32 R6, R3, 0x4, R6 ;  /* 0x0000000403067825 */ /* 0x002fcc00078e0006 */
[----:B------:R-:W2:Y:S02]  /*0ab0*/  LDG.E R6, desc[UR8][R6.64] ;  /* 0x0000000806067981 */ /* 0x000ea4000c1e1900 */
[----:B--2---:R-:W-:-:S07]  /*0ac0*/  FFMA R0, R5, R6, R0 ;  /* 0x0000000605007223 */ /* 0x004fce0000000000 */
.L_x_5:
[----:B------:R-:W-:Y:S05]  /*0ad0*/  BSYNC.RECONVERGENT B0 ;  /* 0x0000000000007941 */ /* 0x000fea0003800200 */
.L_x_0:
[----:B------:R-:W0:Y:S02]  /*0ae0*/  LDC.64 R4, c[0x0][0x390] ;  /* 0x0000e400ff047b82 */ /* 0x000e240000000a00 */
[----:B0-----:R-:W-:-:S05]  /*0af0*/  IMAD.WIDE R2, R2, 0x4, R4 ;  /* 0x0000000402027825 */ /* 0x001fca00078e0204 */
[----:B------:R-:W-:Y:S01]  /*0b00*/  STG.E desc[UR8][R2.64], R0 ;  /* 0x0000000002007986 */ /* 0x000fe2000c101908 */
[----:B------:R-:W-:Y:S05]  /*0b10*/  EXIT ;  /* 0x000000000000794d */ /* 0x000fea0003800000 */
.L_x_6:
[----:B------:R-:W-:-:S00]  /*0b20*/  BRA `(.L_x_6) ;  /* 0xfffffffc00fc7947 */ /* 0x000fc0000383ffff */
[----:B------:R-:W-:-:S00]  /*0b30*/  NOP ;  /* 0x0000000000007918 */ /* 0x000fc00000000000 */
        /* <DEDUP_REMOVED lines=12> */
.L_x_7:


//--------------------- .nv.shared.reserved.0     --------------------------
	.section	.nv.shared.reserved.0,"aw",@nobits
	.weak		__nv_reservedSMEM_offset_0_alias
	.size		__nv_reservedSMEM_offset_0_alias, 0, 64
	.other		__nv_reservedSMEM_offset_0_alias,@"STO_CUDA_RESERVED_SHARED STV_DEFAULT"
__nv_reservedSMEM_offset_0_alias:
	.zero		0
	.zero		64


//--------------------- .nv.constant0._Z13convolution1DPfS_S_ii --------------------------
	.section	.nv.constant0._Z13convolution1DPfS_S_ii,"a",@progbits
	.sectionflags	@""
	.align	4
.nv.constant0._Z13convolution1DPfS_S_ii:
	.zero		928


//--------------------- SYMBOLS --------------------------

	.type		.nv.reservedSmem.offset0,@object
	.size		.nv.reservedSmem.offset0,0x4
